//
// Generated by NVIDIA NVVM Compiler
//
// Compiler Build ID: CL-36424714
// Cuda compilation tools, release 13.0, V13.0.88
// Based on NVVM 20.0.0
//

.version 9.0
.target sm_100
.address_size 64

	// .globl	_Z23demonstrateSharedMemoryPii
.extern .func  (.param .b32 func_retval0) vprintf
(
	.param .b64 vprintf_param_0,
	.param .b64 vprintf_param_1
)
;
// _ZZ23demonstrateSharedMemoryPiiE11shared_data has been demoted
// _ZZ23demonstrateSharedMemoryPiiE9block_sum has been demoted
// _ZZ21showBlockIndependencePiE16block_id_storage has been demoted
// _ZZ20matrixMultiplySharedPfS_S_iE6tile_A has been demoted
// _ZZ20matrixMultiplySharedPfS_S_iE6tile_B has been demoted
.global .align 1 .b8 $str[57] = {66, 108, 111, 99, 107, 32, 37, 100, 58, 32, 73, 110, 105, 116, 105, 97, 108, 105, 122, 105, 110, 103, 32, 115, 104, 97, 114, 101, 100, 32, 109, 101, 109, 111, 114, 121, 32, 40, 100, 111, 110, 101, 32, 98, 121, 32, 116, 104, 114, 101, 97, 100, 32, 48, 41, 10};
.global .align 1 .b8 $str$1[76] = {66, 108, 111, 99, 107, 32, 37, 100, 44, 32, 84, 104, 114, 101, 97, 100, 32, 37, 100, 58, 32, 73, 32, 99, 97, 110, 32, 115, 101, 101, 32, 115, 104, 97, 114, 101, 100, 95, 100, 97, 116, 97, 91, 37, 100, 93, 32, 61, 32, 37, 100, 32, 40, 119, 114, 105, 116, 116, 101, 110, 32, 98, 121, 32, 116, 104, 114, 101, 97, 100, 32, 37, 100, 41, 10};
.global .align 1 .b8 $str$2[51] = {66, 108, 111, 99, 107, 32, 37, 100, 58, 32, 70, 105, 110, 97, 108, 32, 115, 117, 109, 32, 61, 32, 37, 100, 32, 40, 99, 111, 109, 112, 117, 116, 101, 100, 32, 99, 111, 111, 112, 101, 114, 97, 116, 105, 118, 101, 108, 121, 41, 10};
.global .align 1 .b8 $str$3[54] = {66, 108, 111, 99, 107, 32, 37, 100, 44, 32, 84, 104, 114, 101, 97, 100, 32, 37, 100, 58, 32, 79, 117, 114, 32, 98, 108, 111, 99, 107, 39, 115, 32, 115, 104, 97, 114, 101, 100, 32, 115, 116, 111, 114, 97, 103, 101, 32, 61, 32, 37, 100, 10};

.visible .entry _Z23demonstrateSharedMemoryPii(
	.param .u64 .ptr .align 1 _Z23demonstrateSharedMemoryPii_param_0,
	.param .u32 _Z23demonstrateSharedMemoryPii_param_1
)
{
	.local .align 8 .b8 	__local_depot0[24];
	.reg .b64 	%SP;
	.reg .b64 	%SPL;
	.reg .pred 	%p<7>;
	.reg .b16 	%rs<5>;
	.reg .b32 	%r<25>;
	.reg .b64 	%rd<16>;
	// demoted variable
	.shared .align 4 .b8 _ZZ23demonstrateSharedMemoryPiiE11shared_data[1024];
	// demoted variable
	.shared .align 4 .u32 _ZZ23demonstrateSharedMemoryPiiE9block_sum;
	mov.u64 	%SPL, __local_depot0;
	cvta.local.u64 	%SP, %SPL;
	ld.param.u64 	%rd2, [_Z23demonstrateSharedMemoryPii_param_0];
	ld.param.u32 	%r6, [_Z23demonstrateSharedMemoryPii_param_1];
	add.u64 	%rd3, %SP, 0;
	add.u64 	%rd1, %SPL, 0;
	mov.u32 	%r1, %tid.x;
	mov.u32 	%r2, %ctaid.x;
	mov.u32 	%r3, %ntid.x;
	mad.lo.s32 	%r4, %r2, %r3, %r1;
	setp.ne.s32 	%p1, %r1, 0;
	@%p1 bra 	$L__BB0_2;
	mov.b32 	%r7, 0;
	st.shared.u32 	[_ZZ23demonstrateSharedMemoryPiiE9block_sum], %r7;
	st.local.u32 	[%rd1], %r2;
	mov.u64 	%rd4, $str;
	cvta.global.u64 	%rd5, %rd4;
	{ // callseq 0, 0
	.param .b64 param0;
	st.param.b64 	[param0], %rd5;
	.param .b64 param1;
	st.param.b64 	[param1], %rd3;
	.param .b32 retval0;
	call.uni (retval0), 
	vprintf, 
	(
	param0, 
	param1
	);
	ld.param.b32 	%r8, [retval0];
	} // callseq 0
$L__BB0_2:
	bar.sync 	0;
	setp.gt.u32 	%p2, %r1, 255;
	shl.b32 	%r10, %r1, 2;
	mov.u32 	%r11, _ZZ23demonstrateSharedMemoryPiiE11shared_data;
	add.s32 	%r5, %r11, %r10;
	@%p2 bra 	$L__BB0_4;
	shl.b32 	%r12, %r4, 1;
	st.shared.u32 	[%r5], %r12;
$L__BB0_4:
	bar.sync 	0;
	setp.gt.u32 	%p3, %r1, 15;
	setp.ge.s32 	%p4, %r4, %r6;
	or.pred  	%p5, %p3, %p4;
	@%p5 bra 	$L__BB0_6;
	cvt.u16.u32 	%rs1, %r1;
	add.s16 	%rs2, %rs1, 1;
	cvt.u16.u32 	%rs3, %r3;
	rem.u16 	%rs4, %rs2, %rs3;
	cvt.u32.u16 	%r13, %rs4;
	mul.wide.u16 	%r14, %rs4, 4;
	add.s32 	%r16, %r11, %r14;
	ld.shared.u32 	%r17, [%r16];
	st.local.v2.u32 	[%rd1], {%r2, %r1};
	st.local.v2.u32 	[%rd1+8], {%r13, %r17};
	st.local.u32 	[%rd1+16], %r13;
	mov.u64 	%rd7, $str$1;
	cvta.global.u64 	%rd8, %rd7;
	{ // callseq 1, 0
	.param .b64 param0;
	st.param.b64 	[param0], %rd8;
	.param .b64 param1;
	st.param.b64 	[param1], %rd3;
	.param .b32 retval0;
	call.uni (retval0), 
	vprintf, 
	(
	param0, 
	param1
	);
	ld.param.b32 	%r18, [retval0];
	} // callseq 1
$L__BB0_6:
	setp.ne.s32 	%p6, %r1, 0;
	bar.sync 	0;
	ld.shared.u32 	%r20, [%r5];
	atom.shared.add.u32 	%r21, [_ZZ23demonstrateSharedMemoryPiiE9block_sum], %r20;
	bar.sync 	0;
	@%p6 bra 	$L__BB0_8;
	ld.shared.u32 	%r22, [_ZZ23demonstrateSharedMemoryPiiE9block_sum];
	cvta.to.global.u64 	%rd10, %rd2;
	mul.wide.u32 	%rd11, %r2, 4;
	add.s64 	%rd12, %rd10, %rd11;
	st.global.u32 	[%rd12], %r22;
	st.local.v2.u32 	[%rd1], {%r2, %r22};
	mov.u64 	%rd13, $str$2;
	cvta.global.u64 	%rd14, %rd13;
	{ // callseq 2, 0
	.param .b64 param0;
	st.param.b64 	[param0], %rd14;
	.param .b64 param1;
	st.param.b64 	[param1], %rd3;
	.param .b32 retval0;
	call.uni (retval0), 
	vprintf, 
	(
	param0, 
	param1
	);
	ld.param.b32 	%r23, [retval0];
	} // callseq 2
$L__BB0_8:
	ret;

}
	// .globl	_Z21showBlockIndependencePi
.visible .entry _Z21showBlockIndependencePi(
	.param .u64 .ptr .align 1 _Z21showBlockIndependencePi_param_0
)
{
	.local .align 8 .b8 	__local_depot1[16];
	.reg .b64 	%SP;
	.reg .b64 	%SPL;
	.reg .pred 	%p<3>;
	.reg .b32 	%r<8>;
	.reg .b64 	%rd<5>;
	// demoted variable
	.shared .align 4 .u32 _ZZ21showBlockIndependencePiE16block_id_storage;
	mov.u64 	%SPL, __local_depot1;
	cvta.local.u64 	%SP, %SPL;
	mov.u32 	%r1, %tid.x;
	setp.ne.s32 	%p1, %r1, 0;
	@%p1 bra 	$L__BB1_2;
	mov.u32 	%r2, %ctaid.x;
	mul.lo.s32 	%r3, %r2, 1000;
	st.shared.u32 	[_ZZ21showBlockIndependencePiE16block_id_storage], %r3;
$L__BB1_2:
	bar.sync 	0;
	setp.gt.u32 	%p2, %r1, 7;
	@%p2 bra 	$L__BB1_4;
	add.u64 	%rd1, %SP, 0;
	add.u64 	%rd2, %SPL, 0;
	mov.u32 	%r4, %ctaid.x;
	ld.shared.u32 	%r5, [_ZZ21showBlockIndependencePiE16block_id_storage];
	st.local.v2.u32 	[%rd2], {%r4, %r1};
	st.local.u32 	[%rd2+8], %r5;
	mov.u64 	%rd3, $str$3;
	cvta.global.u64 	%rd4, %rd3;
	{ // callseq 3, 0
	.param .b64 param0;
	st.param.b64 	[param0], %rd4;
	.param .b64 param1;
	st.param.b64 	[param1], %rd1;
	.param .b32 retval0;
	call.uni (retval0), 
	vprintf, 
	(
	param0, 
	param1
	);
	ld.param.b32 	%r6, [retval0];
	} // callseq 3
$L__BB1_4:
	ret;

}
	// .globl	_Z20matrixMultiplySharedPfS_S_i
.visible .entry _Z20matrixMultiplySharedPfS_S_i(
	.param .u64 .ptr .align 1 _Z20matrixMultiplySharedPfS_S_i_param_0,
	.param .u64 .ptr .align 1 _Z20matrixMultiplySharedPfS_S_i_param_1,
	.param .u64 .ptr .align 1 _Z20matrixMultiplySharedPfS_S_i_param_2,
	.param .u32 _Z20matrixMultiplySharedPfS_S_i_param_3
)
{
	.reg .pred 	%p<10>;
	.reg .b32 	%r<42>;
	.reg .b32 	%f<63>;
	.reg .b64 	%rd<13>;
	// demoted variable
	.shared .align 4 .b8 _ZZ20matrixMultiplySharedPfS_S_iE6tile_A[1024];
	// demoted variable
	.shared .align 4 .b8 _ZZ20matrixMultiplySharedPfS_S_iE6tile_B[1024];
	ld.param.u64 	%rd4, [_Z20matrixMultiplySharedPfS_S_i_param_0];
	ld.param.u64 	%rd5, [_Z20matrixMultiplySharedPfS_S_i_param_1];
	ld.param.u64 	%rd6, [_Z20matrixMultiplySharedPfS_S_i_param_2];
	ld.param.u32 	%r24, [_Z20matrixMultiplySharedPfS_S_i_param_3];
	mov.u32 	%r25, %ctaid.x;
	mov.u32 	%r26, %ctaid.y;
	mov.u32 	%r37, %tid.x;
	mov.u32 	%r39, %tid.y;
	shl.b32 	%r27, %r26, 4;
	add.s32 	%r3, %r27, %r39;
	shl.b32 	%r4, %r25, 4;
	add.s32 	%r5, %r4, %r37;
	setp.lt.s32 	%p1, %r24, 1;
	mov.f32 	%f62, 0f00000000;
	@%p1 bra 	$L__BB2_7;
	add.s32 	%r28, %r24, 15;
	shr.u32 	%r29, %r28, 4;
	shl.b32 	%r30, %r39, 6;
	mov.u32 	%r31, _ZZ20matrixMultiplySharedPfS_S_iE6tile_A;
	add.s32 	%r6, %r31, %r30;
	shl.b32 	%r32, %r37, 2;
	add.s32 	%r7, %r6, %r32;
	mov.u32 	%r33, _ZZ20matrixMultiplySharedPfS_S_iE6tile_B;
	add.s32 	%r9, %r33, %r32;
	add.s32 	%r8, %r9, %r30;
	neg.s32 	%r41, %r29;
	mad.lo.s32 	%r34, %r39, %r24, %r37;
	add.s32 	%r40, %r34, %r4;
	shl.b32 	%r12, %r24, 4;
	mad.lo.s32 	%r38, %r24, %r3, %r37;
	cvta.to.global.u64 	%rd1, %rd4;
	cvta.to.global.u64 	%rd2, %rd5;
	mov.f32 	%f62, 0f00000000;
$L__BB2_2:
	setp.ge.u32 	%p2, %r3, %r24;
	mul.wide.s32 	%rd7, %r38, 4;
	add.s64 	%rd3, %rd1, %rd7;
	setp.ge.s32 	%p3, %r37, %r24;
	mov.f32 	%f60, 0f00000000;
	or.pred  	%p4, %p2, %p3;
	@%p4 bra 	$L__BB2_4;
	ld.global.f32 	%f60, [%rd3];
$L__BB2_4:
	setp.ge.u32 	%p5, %r5, %r24;
	st.shared.f32 	[%r7], %f60;
	setp.ge.s32 	%p6, %r39, %r24;
	mov.f32 	%f61, 0f00000000;
	or.pred  	%p7, %p6, %p5;
	@%p7 bra 	$L__BB2_6;
	mul.wide.u32 	%rd8, %r40, 4;
	add.s64 	%rd9, %rd2, %rd8;
	ld.global.f32 	%f61, [%rd9];
$L__BB2_6:
	st.shared.f32 	[%r8], %f61;
	bar.sync 	0;
	ld.shared.f32 	%f12, [%r6];
	ld.shared.f32 	%f13, [%r9];
	fma.rn.f32 	%f14, %f12, %f13, %f62;
	ld.shared.f32 	%f15, [%r6+4];
	ld.shared.f32 	%f16, [%r9+64];
	fma.rn.f32 	%f17, %f15, %f16, %f14;
	ld.shared.f32 	%f18, [%r6+8];
	ld.shared.f32 	%f19, [%r9+128];
	fma.rn.f32 	%f20, %f18, %f19, %f17;
	ld.shared.f32 	%f21, [%r6+12];
	ld.shared.f32 	%f22, [%r9+192];
	fma.rn.f32 	%f23, %f21, %f22, %f20;
	ld.shared.f32 	%f24, [%r6+16];
	ld.shared.f32 	%f25, [%r9+256];
	fma.rn.f32 	%f26, %f24, %f25, %f23;
	ld.shared.f32 	%f27, [%r6+20];
	ld.shared.f32 	%f28, [%r9+320];
	fma.rn.f32 	%f29, %f27, %f28, %f26;
	ld.shared.f32 	%f30, [%r6+24];
	ld.shared.f32 	%f31, [%r9+384];
	fma.rn.f32 	%f32, %f30, %f31, %f29;
	ld.shared.f32 	%f33, [%r6+28];
	ld.shared.f32 	%f34, [%r9+448];
	fma.rn.f32 	%f35, %f33, %f34, %f32;
	ld.shared.f32 	%f36, [%r6+32];
	ld.shared.f32 	%f37, [%r9+512];
	fma.rn.f32 	%f38, %f36, %f37, %f35;
	ld.shared.f32 	%f39, [%r6+36];
	ld.shared.f32 	%f40, [%r9+576];
	fma.rn.f32 	%f41, %f39, %f40, %f38;
	ld.shared.f32 	%f42, [%r6+40];
	ld.shared.f32 	%f43, [%r9+640];
	fma.rn.f32 	%f44, %f42, %f43, %f41;
	ld.shared.f32 	%f45, [%r6+44];
	ld.shared.f32 	%f46, [%r9+704];
	fma.rn.f32 	%f47, %f45, %f46, %f44;
	ld.shared.f32 	%f48, [%r6+48];
	ld.shared.f32 	%f49, [%r9+768];
	fma.rn.f32 	%f50, %f48, %f49, %f47;
	ld.shared.f32 	%f51, [%r6+52];
	ld.shared.f32 	%f52, [%r9+832];
	fma.rn.f32 	%f53, %f51, %f52, %f50;
	ld.shared.f32 	%f54, [%r6+56];
	ld.shared.f32 	%f55, [%r9+896];
	fma.rn.f32 	%f56, %f54, %f55, %f53;
	ld.shared.f32 	%f57, [%r6+60];
	ld.shared.f32 	%f58, [%r9+960];
	fma.rn.f32 	%f62, %f57, %f58, %f56;
	bar.sync 	0;
	add.s32 	%r41, %r41, 1;
	setp.ne.s32 	%p8, %r41, 0;
	add.s32 	%r40, %r40, %r12;
	add.s32 	%r39, %r39, 16;
	add.s32 	%r38, %r38, 16;
	add.s32 	%r37, %r37, 16;
	@%p8 bra 	$L__BB2_2;
$L__BB2_7:
	max.s32 	%r35, %r3, %r5;
	setp.ge.s32 	%p9, %r35, %r24;
	@%p9 bra 	$L__BB2_9;
	mad.lo.s32 	%r36, %r24, %r3, %r5;
	cvta.to.global.u64 	%rd10, %rd6;
	mul.wide.u32 	%rd11, %r36, 4;
	add.s64 	%rd12, %rd10, %rd11;
	st.global.f32 	[%rd12], %f62;
$L__BB2_9:
	ret;

}


// ===== COMPILED SASS (sm_100) =====

	.target	sm_100

	.elftype	@"ET_EXEC"


//--------------------- .note.nv.tkinfo           --------------------------
	.section	.note.nv.tkinfo,"",@"SHT_NOTE"
	.sectionflags	@"SHF_NOTE_NV_TKINFO"
	.tkinfo
        /*0018*/ 	.word	0x00000002
        /*0030*/ 	.string	""
        /*0030*/ 	.string	"ptxas"
        /*0030*/ 	.string	"Cuda compilation tools, release 13.0, V13.0.88"
        /*0030*/ 	.string	"Build cuda_13.0.r13.0/compiler.36424714_0"
        /*0030*/ 	.string	"-arch sm_100 -m 64 "



//--------------------- .note.nv.cuinfo           --------------------------
	.section	.note.nv.cuinfo,"",@"SHT_NOTE"
	.sectionflags	@"SHF_NOTE_NV_CUINFO"
        /*0018*/ 	.short	0x0002
        /*001a*/ 	.short	0x0064
        /*001c*/ 	.short	0x0082
	.zero		2


//--------------------- .nv.info                  --------------------------
	.section	.nv.info,"",@"SHT_CUDA_INFO"
	.align	4


	//----- nvinfo : EIATTR_REGCOUNT
	.align		4
        /*0000*/ 	.byte	0x04, 0x2f
        /*0002*/ 	.short	(.L_5 - .L_4)
	.align		4
.L_4:
        /*0004*/ 	.word	index@(_Z23demonstrateSharedMemoryPii)
        /*0008*/ 	.word	0x0000001a


	//----- nvinfo : EIATTR_FRAME_SIZE
	.align		4
.L_5:
        /*000c*/ 	.byte	0x04, 0x11
        /*000e*/ 	.short	(.L_7 - .L_6)
	.align		4
.L_6:
        /*0010*/ 	.word	index@($__internal_0_$__cuda_sm20_rem_u16)
        /*0014*/ 	.word	0x00000018


	//----- nvinfo : EIATTR_FRAME_SIZE
	.align		4
.L_7:
        /*0018*/ 	.byte	0x04, 0x11
        /*001a*/ 	.short	(.L_9 - .L_8)
	.align		4
.L_8:
        /*001c*/ 	.word	index@(_Z23demonstrateSharedMemoryPii)
        /*0020*/ 	.word	0x00000018


	//----- nvinfo : EIATTR_REGCOUNT
	.align		4
.L_9:
        /*0024*/ 	.byte	0x04, 0x2f
        /*0026*/ 	.short	(.L_11 - .L_10)
	.align		4
.L_10:
        /*0028*/ 	.word	index@(_Z21showBlockIndependencePi)
        /*002c*/ 	.word	0x00000018


	//----- nvinfo : EIATTR_FRAME_SIZE
	.align		4
.L_11:
        /*0030*/ 	.byte	0x04, 0x11
        /*0032*/ 	.short	(.L_13 - .L_12)
	.align		4
.L_12:
        /*0034*/ 	.word	index@(_Z21showBlockIndependencePi)
        /*0038*/ 	.word	0x00000010


	//----- nvinfo : EIATTR_REGCOUNT
	.align		4
.L_13:
        /*003c*/ 	.byte	0x04, 0x2f
        /*003e*/ 	.short	(.L_15 - .L_14)
	.align		4
.L_14:
        /*0040*/ 	.word	index@(_Z20matrixMultiplySharedPfS_S_i)
        /*0044*/ 	.word	0x00000020


	//----- nvinfo : EIATTR_FRAME_SIZE
	.align		4
.L_15:
        /*0048*/ 	.byte	0x04, 0x11
        /*004a*/ 	.short	(.L_17 - .L_16)
	.align		4
.L_16:
        /*004c*/ 	.word	index@(_Z20matrixMultiplySharedPfS_S_i)
        /*0050*/ 	.word	0x00000000


	//----- nvinfo : EIATTR_MIN_STACK_SIZE
	.align		4
.L_17:
        /*0054*/ 	.byte	0x04, 0x12
        /*0056*/ 	.short	(.L_19 - .L_18)
	.align		4
.L_18:
        /*0058*/ 	.word	index@(_Z20matrixMultiplySharedPfS_S_i)
        /*005c*/ 	.word	0x00000000


	//----- nvinfo : EIATTR_MIN_STACK_SIZE
	.align		4
.L_19:
        /*0060*/ 	.byte	0x04, 0x12
        /*0062*/ 	.short	(.L_21 - .L_20)
	.align		4
.L_20:
        /*0064*/ 	.word	index@(_Z21showBlockIndependencePi)
        /*0068*/ 	.word	0x00000010


	//----- nvinfo : EIATTR_MIN_STACK_SIZE
	.align		4
.L_21:
        /*006c*/ 	.byte	0x04, 0x12
        /*006e*/ 	.short	(.L_23 - .L_22)
	.align		4
.L_22:
        /*0070*/ 	.word	index@(_Z23demonstrateSharedMemoryPii)
        /*0074*/ 	.word	0x00000018
.L_23:


//--------------------- .nv.compat                --------------------------
	.section	.nv.compat,"",@"SHT_CUDA_COMPAT_INFO"
	.align	4
        /*0000*/ 	.byte	0x02, 0x09, 0x00, 0x00, 0x02, 0x02, 0x01, 0x00, 0x02, 0x05, 0x05, 0x00, 0x03, 0x07, 0x01, 0x01
        /*0010*/ 	.byte	0x02, 0x03, 0x00, 0x00, 0x02, 0x06, 0x01, 0x00, 0x04, 0x0b, 0x08, 0x00, 0x01, 0x00, 0x00, 0x00
        /*0020*/ 	.byte	0x00, 0x00, 0x00, 0x00


//--------------------- .nv.info._Z20matrixMultiplySharedPfS_S_i --------------------------
	.section	.nv.info._Z20matrixMultiplySharedPfS_S_i,"",@"SHT_CUDA_INFO"
	.sectionflags	@""
	.align	4


	//----- nvinfo : EIATTR_CUDA_API_VERSION
	.align		4
        /*0000*/ 	.byte	0x04, 0x37
        /*0002*/ 	.short	(.L_25 - .L_24)
.L_24:
        /*0004*/ 	.word	0x00000082


	//----- nvinfo : EIATTR_KPARAM_INFO
	.align		4
.L_25:
        /*0008*/ 	.byte	0x04, 0x17
        /*000a*/ 	.short	(.L_27 - .L_26)
.L_26:
        /*000c*/ 	.word	0x00000000
        /*0010*/ 	.short	0x0003
        /*0012*/ 	.short	0x0018
        /*0014*/ 	.byte	0x00, 0xf0, 0x11, 0x00


	//----- nvinfo : EIATTR_KPARAM_INFO
	.align		4
.L_27:
        /*0018*/ 	.byte	0x04, 0x17
        /*001a*/ 	.short	(.L_29 - .L_28)
.L_28:
        /*001c*/ 	.word	0x00000000
        /*0020*/ 	.short	0x0002
        /*0022*/ 	.short	0x0010
        /*0024*/ 	.byte	0x00, 0xf5, 0x21, 0x00


	//----- nvinfo : EIATTR_KPARAM_INFO
	.align		4
.L_29:
        /*0028*/ 	.byte	0x04, 0x17
        /*002a*/ 	.short	(.L_31 - .L_30)
.L_30:
        /*002c*/ 	.word	0x00000000
        /*0030*/ 	.short	0x0001
        /*0032*/ 	.short	0x0008
        /*0034*/ 	.byte	0x00, 0xf5, 0x21, 0x00


	//----- nvinfo : EIATTR_KPARAM_INFO
	.align		4
.L_31:
        /*0038*/ 	.byte	0x04, 0x17
        /*003a*/ 	.short	(.L_33 - .L_32)
.L_32:
        /*003c*/ 	.word	0x00000000
        /*0040*/ 	.short	0x0000
        /*0042*/ 	.short	0x0000
        /*0044*/ 	.byte	0x00, 0xf5, 0x21, 0x00


	//----- nvinfo : EIATTR_SPARSE_MMA_MASK
	.align		4
.L_33:
        /*0048*/ 	.byte	0x03, 0x50
        /*004a*/ 	.short	0x0000


	//----- nvinfo : EIATTR_MAXREG_COUNT
	.align		4
        /*004c*/ 	.byte	0x03, 0x1b
        /*004e*/ 	.short	0x00ff


	//----- nvinfo : EIATTR_NUM_BARRIERS
	.align		4
        /*0050*/ 	.byte	0x02, 0x4c
        /*0052*/ 	.byte	0x01
	.zero		1


	//----- nvinfo : EIATTR_MERCURY_ISA_VERSION
	.align		4
        /*0054*/ 	.byte	0x03, 0x5f
        /*0056*/ 	.short	0x0101


	//----- nvinfo : EIATTR_VRC_CTA_INIT_COUNT
	.align		4
        /*0058*/ 	.byte	0x02, 0x4a
	.zero		1
	.zero		1


	//----- nvinfo : EIATTR_EXIT_INSTR_OFFSETS
	.align		4
        /*005c*/ 	.byte	0x04, 0x1c
        /*005e*/ 	.short	(.L_35 - .L_34)


	//   ....[0]....
.L_34:
        /*0060*/ 	.word	0x000005c0


	//   ....[1]....
        /*0064*/ 	.word	0x00000610


	//----- nvinfo : EIATTR_CBANK_PARAM_SIZE
	.align		4
.L_35:
        /*0068*/ 	.byte	0x03, 0x19
        /*006a*/ 	.short	0x001c


	//----- nvinfo : EIATTR_PARAM_CBANK
	.align		4
        /*006c*/ 	.byte	0x04, 0x0a
        /*006e*/ 	.short	(.L_37 - .L_36)
	.align		4
.L_36:
        /*0070*/ 	.word	index@(.nv.constant0._Z20matrixMultiplySharedPfS_S_i)
        /*0074*/ 	.short	0x0380
        /*0076*/ 	.short	0x001c


	//----- nvinfo : EIATTR_SW_WAR
	.align		4
.L_37:
        /*0078*/ 	.byte	0x04, 0x36
        /*007a*/ 	.short	(.L_39 - .L_38)
.L_38:
        /*007c*/ 	.word	0x00000008
.L_39:


//--------------------- .nv.info._Z21showBlockIndependencePi --------------------------
	.section	.nv.info._Z21showBlockIndependencePi,"",@"SHT_CUDA_INFO"
	.sectionflags	@""
	.align	4


	//----- nvinfo : EIATTR_CUDA_API_VERSION
	.align		4
        /*0000*/ 	.byte	0x04, 0x37
        /*0002*/ 	.short	(.L_41 - .L_40)
.L_40:
        /*0004*/ 	.word	0x00000082


	//----- nvinfo : EIATTR_KPARAM_INFO
	.align		4
.L_41:
        /*0008*/ 	.byte	0x04, 0x17
        /*000a*/ 	.short	(.L_43 - .L_42)
.L_42:
        /*000c*/ 	.word	0x00000000
        /*0010*/ 	.short	0x0000
        /*0012*/ 	.short	0x0000
        /*0014*/ 	.byte	0x00, 0xf5, 0x21, 0x00


	//----- nvinfo : EIATTR_SPARSE_MMA_MASK
	.align		4
.L_43:
        /*0018*/ 	.byte	0x03, 0x50
        /*001a*/ 	.short	0x0000


	//----- nvinfo : EIATTR_MAXREG_COUNT
	.align		4
        /*001c*/ 	.byte	0x03, 0x1b
        /*001e*/ 	.short	0x00ff


	//----- nvinfo : EIATTR_NUM_BARRIERS
	.align		4
        /*0020*/ 	.byte	0x02, 0x4c
        /*0022*/ 	.byte	0x01
	.zero		1


	//----- nvinfo : EIATTR_EXTERNS
	.align		4
        /*0024*/ 	.byte	0x04, 0x0f
        /*0026*/ 	.short	(.L_45 - .L_44)


	//   ....[0]....
	.align		4
.L_44:
        /*0028*/ 	.word	index@(vprintf)


	//----- nvinfo : EIATTR_MERCURY_ISA_VERSION
	.align		4
.L_45:
        /*002c*/ 	.byte	0x03, 0x5f
        /*002e*/ 	.short	0x0101


	//----- nvinfo : EIATTR_VRC_CTA_INIT_COUNT
	.align		4
        /*0030*/ 	.byte	0x02, 0x4a
	.zero		1
	.zero		1


	//----- nvinfo : EIATTR_SYSCALL_OFFSETS
	.align		4
        /*0034*/ 	.byte	0x04, 0x46
        /*0036*/ 	.short	(.L_47 - .L_46)


	//   ....[0]....
.L_46:
        /*0038*/ 	.word	0x000001e0


	//----- nvinfo : EIATTR_EXIT_INSTR_OFFSETS
	.align		4
.L_47:
        /*003c*/ 	.byte	0x04, 0x1c
        /*003e*/ 	.short	(.L_49 - .L_48)


	//   ....[0]....
.L_48:
        /*0040*/ 	.word	0x00000100


	//   ....[1]....
        /*0044*/ 	.word	0x000001f0


	//----- nvinfo : EIATTR_CRS_STACK_SIZE
	.align		4
.L_49:
        /*0048*/ 	.byte	0x04, 0x1e
        /*004a*/ 	.short	(.L_51 - .L_50)
.L_50:
        /*004c*/ 	.word	0x00000000


	//----- nvinfo : EIATTR_CBANK_PARAM_SIZE
	.align		4
.L_51:
        /*0050*/ 	.byte	0x03, 0x19
        /*0052*/ 	.short	0x0008


	//----- nvinfo : EIATTR_PARAM_CBANK
	.align		4
        /*0054*/ 	.byte	0x04, 0x0a
        /*0056*/ 	.short	(.L_53 - .L_52)
	.align		4
.L_52:
        /*0058*/ 	.word	index@(.nv.constant0._Z21showBlockIndependencePi)
        /*005c*/ 	.short	0x0380
        /*005e*/ 	.short	0x0008


	//----- nvinfo : EIATTR_SW_WAR
	.align		4
.L_53:
        /*0060*/ 	.byte	0x04, 0x36
        /*0062*/ 	.short	(.L_55 - .L_54)
.L_54:
        /*0064*/ 	.word	0x00000008
.L_55:


//--------------------- .nv.info._Z23demonstrateSharedMemoryPii --------------------------
	.section	.nv.info._Z23demonstrateSharedMemoryPii,"",@"SHT_CUDA_INFO"
	.sectionflags	@""
	.align	4


	//----- nvinfo : EIATTR_CUDA_API_VERSION
	.align		4
        /*0000*/ 	.byte	0x04, 0x37
        /*0002*/ 	.short	(.L_57 - .L_56)
.L_56:
        /*0004*/ 	.word	0x00000082


	//----- nvinfo : EIATTR_KPARAM_INFO
	.align		4
.L_57:
        /*0008*/ 	.byte	0x04, 0x17
        /*000a*/ 	.short	(.L_59 - .L_58)
.L_58:
        /*000c*/ 	.word	0x00000000
        /*0010*/ 	.short	0x0001
        /*0012*/ 	.short	0x0008
        /*0014*/ 	.byte	0x00, 0xf0, 0x11, 0x00


	//----- nvinfo : EIATTR_KPARAM_INFO
	.align		4
.L_59:
        /*0018*/ 	.byte	0x04, 0x17
        /*001a*/ 	.short	(.L_61 - .L_60)
.L_60:
        /*001c*/ 	.word	0x00000000
        /*0020*/ 	.short	0x0000
        /*0022*/ 	.short	0x0000
        /*0024*/ 	.byte	0x00, 0xf5, 0x21, 0x00


	//----- nvinfo : EIATTR_SPARSE_MMA_MASK
	.align		4
.L_61:
        /*0028*/ 	.byte	0x03, 0x50
        /*002a*/ 	.short	0x0000


	//----- nvinfo : EIATTR_MAXREG_COUNT
	.align		4
        /*002c*/ 	.byte	0x03, 0x1b
        /*002e*/ 	.short	0x00ff


	//----- nvinfo : EIATTR_NUM_BARRIERS
	.align		4
        /*0030*/ 	.byte	0x02, 0x4c
        /*0032*/ 	.byte	0x01
	.zero		1


	//----- nvinfo : EIATTR_EXTERNS
	.align		4
        /*0034*/ 	.byte	0x04, 0x0f
        /*0036*/ 	.short	(.L_63 - .L_62)


	//   ....[0]....
	.align		4
.L_62:
        /*0038*/ 	.word	index@(vprintf)


	//----- nvinfo : EIATTR_MERCURY_ISA_VERSION
	.align		4
.L_63:
        /*003c*/ 	.byte	0x03, 0x5f
        /*003e*/ 	.short	0x0101


	//----- nvinfo : EIATTR_INT_WARP_WIDE_INSTR_OFFSETS
	.align		4
        /*0040*/ 	.byte	0x04, 0x31
        /*0042*/ 	.short	(.L_65 - .L_64)


	//   ....[0]....
.L_64:
        /*0044*/ 	.word	0x00000400


	//   ....[1]....
        /*0048*/ 	.word	0x00000480


	//----- nvinfo : EIATTR_VRC_CTA_INIT_COUNT
	.align		4
.L_65:
        /*004c*/ 	.byte	0x02, 0x4a
	.zero		1
	.zero		1


	//----- nvinfo : EIATTR_SYSCALL_OFFSETS
	.align		4
        /*0050*/ 	.byte	0x04, 0x46
        /*0052*/ 	.short	(.L_67 - .L_66)


	//   ....[0]....
.L_66:
        /*0054*/ 	.word	0x00000190


	//   ....[1]....
        /*0058*/ 	.word	0x000003b0


	//   ....[2]....
        /*005c*/ 	.word	0x000005c0


	//----- nvinfo : EIATTR_EXIT_INSTR_OFFSETS
	.align		4
.L_67:
        /*0060*/ 	.byte	0x04, 0x1c
        /*0062*/ 	.short	(.L_69 - .L_68)


	//   ....[0]....
.L_68:
        /*0064*/ 	.word	0x000004c0


	//   ....[1]....
        /*0068*/ 	.word	0x000005d0


	//----- nvinfo : EIATTR_CRS_STACK_SIZE
	.align		4
.L_69:
        /*006c*/ 	.byte	0x04, 0x1e
        /*006e*/ 	.short	(.L_71 - .L_70)
.L_70:
        /*0070*/ 	.word	0x00000000


	//----- nvinfo : EIATTR_CBANK_PARAM_SIZE
	.align		4
.L_71:
        /*0074*/ 	.byte	0x03, 0x19
        /*0076*/ 	.short	0x000c


	//----- nvinfo : EIATTR_PARAM_CBANK
	.align		4
        /*0078*/ 	.byte	0x04, 0x0a
        /*007a*/ 	.short	(.L_73 - .L_72)
	.align		4
.L_72:
        /*007c*/ 	.word	index@(.nv.constant0._Z23demonstrateSharedMemoryPii)
        /*0080*/ 	.short	0x0380
        /*0082*/ 	.short	0x000c


	//----- nvinfo : EIATTR_SW_WAR
	.align		4
.L_73:
        /*0084*/ 	.byte	0x04, 0x36
        /*0086*/ 	.short	(.L_75 - .L_74)
.L_74:
        /*0088*/ 	.word	0x00000008
.L_75:


//--------------------- .nv.callgraph             --------------------------
	.section	.nv.callgraph,"",@"SHT_CUDA_CALLGRAPH"
	.align	4
	.sectionentsize	8
	.align		4
        /*0000*/ 	.word	0x00000000
	.align		4
        /*0004*/ 	.word	0xffffffff
	.align		4
        /*0008*/ 	.word	index@(_Z21showBlockIndependencePi)
	.align		4
        /*000c*/ 	.word	index@(vprintf)
	.align		4
        /*0010*/ 	.word	index@(_Z23demonstrateSharedMemoryPii)
	.align		4
        /*0014*/ 	.word	index@(vprintf)
	.align		4
        /*0018*/ 	.word	0x00000000
	.align		4
        /*001c*/ 	.word	0xfffffffe
	.align		4
        /*0020*/ 	.word	0x00000000
	.align		4
        /*0024*/ 	.word	0xfffffffd
	.align		4
        /*0028*/ 	.word	0x00000000
	.align		4
        /*002c*/ 	.word	0xfffffffc


//--------------------- .nv.constant4             --------------------------
	.section	.nv.constant4,"a",@progbits
	.align	8
	.align		8
.nv.constant4:
        /*0000*/ 	.dword	$str
	.align		8
        /*0008*/ 	.dword	$str$1
	.align		8
        /*0010*/ 	.dword	$str$2
	.align		8
        /*0018*/ 	.dword	$str$3
	.align		8
        /*0020*/ 	.dword	vprintf


//--------------------- .text._Z20matrixMultiplySharedPfS_S_i --------------------------
	.section	.text._Z20matrixMultiplySharedPfS_S_i,"ax",@progbits
	.align	128
        .global         _Z20matrixMultiplySharedPfS_S_i
        .type           _Z20matrixMultiplySharedPfS_S_i,@function
        .size           _Z20matrixMultiplySharedPfS_S_i,(.L_x_10 - _Z20matrixMultiplySharedPfS_S_i)
        .other          _Z20matrixMultiplySharedPfS_S_i,@"STO_CUDA_ENTRY STV_DEFAULT"
_Z20matrixMultiplySharedPfS_S_i:
.text._Z20matrixMultiplySharedPfS_S_i:
[----:B------:R-:W-:Y:S01]  /*0000*/  LDC R1, c[0x0][0x37c] ;  /* 0x0000df00ff017b82 */ /* 0x000fe20000000800 */
[----:B------:R-:W0:Y:S01]  /*0010*/  LDCU UR4, c[0x0][0x398] ;  /* 0x00007300ff0477ac */ /* 0x000e220008000800 */
[----:B------:R-:W1:Y:S01]  /*0020*/  S2R R5, SR_CTAID.Y ;  /* 0x0000000000057919 */ /* 0x000e620000002600 */
[----:B------:R-:W-:Y:S01]  /*0030*/  HFMA2 R25, -RZ, RZ, 0, 0 ;  /* 0x00000000ff197431 */ /* 0x000fe200000001ff */
[----:B------:R-:W2:Y:S01]  /*0040*/  LDCU.64 UR8, c[0x0][0x358] ;  /* 0x00006b00ff0877ac */ /* 0x000ea20008000a00 */
[----:B------:R-:W1:Y:S01]  /*0050*/  S2R R2, SR_TID.Y ;  /* 0x0000000000027919 */ /* 0x000e620000002200 */
[----:B------:R-:W3:Y:S01]  /*0060*/  S2R R10, SR_CTAID.X ;  /* 0x00000000000a7919 */ /* 0x000ee20000002500 */
[----:B------:R-:W3:Y:S01]  /*0070*/  S2R R3, SR_TID.X ;  /* 0x0000000000037919 */ /* 0x000ee20000002100 */
[----:B0-----:R-:W-:-:S04]  /*0080*/  MOV R6, UR4 ;  /* 0x0000000400067c02 */ /* 0x001fc80008000f00 */
[----:B------:R-:W-:Y:S02]  /*0090*/  ISETP.GE.AND P0, PT, R6, 0x1, PT ;  /* 0x000000010600780c */ /* 0x000fe40003f06270 */
[----:B-1----:R-:W-:Y:S02]  /*00a0*/  LEA R5, R5, R2, 0x4 ;  /* 0x0000000205057211 */ /* 0x002fe400078e20ff */
[----:B---3--:R-:W-:-:S09]  /*00b0*/  LEA R4, R10, R3, 0x4 ;  /* 0x000000030a047211 */ /* 0x008fd200078e20ff */
[----:B--2---:R-:W-:Y:S05]  /*00c0*/  @!P0 BRA `(.L_x_0) ;  /* 0x0000000400348947 */ /* 0x004fea0003800000 */
[----:B------:R-:W0:Y:S01]  /*00d0*/  S2UR UR6, SR_CgaCtaId ;  /* 0x00000000000679c3 */ /* 0x000e220000008800 */
[----:B------:R-:W-:Y:S01]  /*00e0*/  UMOV UR4, 0x400 ;  /* 0x0000040000047882 */ /* 0x000fe20000000000 */
[----:B------:R-:W-:Y:S01]  /*00f0*/  IADD3 R8, PT, PT, R6, 0xf, RZ ;  /* 0x0000000f06087810 */ /* 0x000fe20007ffe0ff */
[----:B------:R-:W-:Y:S01]  /*0100*/  UIADD3 UR5, UPT, UPT, UR4, 0x400, URZ ;  /* 0x0000040004057890 */ /* 0x000fe2000fffe0ff */
[-CC-:B------:R-:W-:Y:S01]  /*0110*/  IMAD R7, R2, R6.reuse, R3.reuse ;  /* 0x0000000602077224 */ /* 0x180fe200078e0203 */
[----:B------:R-:W-:Y:S01]  /*0120*/  MOV R25, RZ ;  /* 0x000000ff00197202 */ /* 0x000fe20000000f00 */
[----:B------:R-:W-:Y:S01]  /*0130*/  IMAD R18, R5, R6, R3 ;  /* 0x0000000605127224 */ /* 0x000fe200078e0203 */
[----:B------:R-:W-:Y:S01]  /*0140*/  SHF.R.U32.HI R8, RZ, 0x4, R8 ;  /* 0x00000004ff087819 */ /* 0x000fe20000011608 */
[----:B------:R-:W1:Y:S01]  /*0150*/  LDC R0, c[0x0][0x398] ;  /* 0x0000e600ff007b82 */ /* 0x000e620000000800 */
[----:B------:R-:W-:Y:S02]  /*0160*/  IMAD R7, R10, 0x10, R7 ;  /* 0x000000100a077824 */ /* 0x000fe400078e0207 */
[----:B------:R-:W-:-:S05]  /*0170*/  IADD3 R19, PT, PT, -R8, RZ, RZ ;  /* 0x000000ff08137210 */ /* 0x000fca0007ffe1ff */
[----:B------:R-:W2:Y:S01]  /*0180*/  LDC.64 R22, c[0x0][0x380] ;  /* 0x0000e000ff167b82 */ /* 0x000ea20000000a00 */
[----:B0-----:R-:W-:Y:S02]  /*0190*/  ULEA UR5, UR6, UR5, 0x18 ;  /* 0x0000000506057291 */ /* 0x001fe4000f8ec0ff */
[----:B------:R-:W-:-:S04]  /*01a0*/  ULEA UR4, UR6, UR4, 0x18 ;  /* 0x0000000406047291 */ /* 0x000fc8000f8ec0ff */
[----:B------:R-:W-:Y:S02]  /*01b0*/  LEA R17, R3, UR5, 0x2 ;  /* 0x0000000503117c11 */ /* 0x000fe4000f8e10ff */
[----:B------:R-:W-:-:S03]  /*01c0*/  LEA R16, R2, UR4, 0x6 ;  /* 0x0000000402107c11 */ /* 0x000fc6000f8e30ff */
[----:B------:R-:W-:Y:S01]  /*01d0*/  IMAD R21, R2, 0x40, R17 ;  /* 0x0000004002157824 */ /* 0x000fe200078e0211 */
[----:B------:R-:W-:-:S07]  /*01e0*/  LEA R20, R3, R16, 0x2 ;  /* 0x0000001003147211 */ /* 0x000fce00078e10ff */
.L_x_1:
[----:B-1----:R-:W-:Y:S01]  /*01f0*/  MOV R6, R0 ;  /* 0x0000000000067202 */ /* 0x002fe20000000f00 */
[----:B------:R-:W-:Y:S01]  /*0200*/  HFMA2 R29, -RZ, RZ, 0, 0 ;  /* 0x00000000ff1d7431 */ /* 0x000fe200000001ff */
[----:B------:R-:W-:Y:S01]  /*0210*/  MOV R24, RZ ;  /* 0x000000ff00187202 */ /* 0x000fe20000000f00 */
[----:B--2---:R-:W-:Y:S01]  /*0220*/  IMAD.WIDE R8, R18, 0x4, R22 ;  /* 0x0000000412087825 */ /* 0x004fe200078e0216 */
[-C--:B------:R-:W-:Y:S02]  /*0230*/  ISETP.GE.U32.AND P0, PT, R4, R6.reuse, PT ;  /* 0x000000060400720c */ /* 0x080fe40003f06070 */
[-C--:B------:R-:W-:Y:S02]  /*0240*/  ISETP.GE.AND P1, PT, R3, R6.reuse, PT ;  /* 0x000000060300720c */ /* 0x080fe40003f26270 */
[-C--:B------:R-:W-:Y:S02]  /*0250*/  ISETP.GE.OR P0, PT, R2, R6.reuse, P0 ;  /* 0x000000060200720c */ /* 0x080fe40000706670 */
[----:B------:R-:W-:-:S11]  /*0260*/  ISETP.GE.U32.OR P1, PT, R5, R6, P1 ;  /* 0x000000060500720c */ /* 0x000fd60000f26470 */
[----:B------:R-:W0:Y:S02]  /*0270*/  @!P0 LDC.64 R10, c[0x0][0x388] ;  /* 0x0000e200ff0a8b82 */ /* 0x000e240000000a00 */
[----:B------:R-:W2:Y:S01]  /*0280*/  @!P1 LDG.E R29, desc[UR8][R8.64] ;  /* 0x00000008081d9981 */ /* 0x000ea2000c1e1900 */
[----:B0-----:R-:W-:-:S05]  /*0290*/  @!P0 IMAD.WIDE.U32 R10, R7, 0x4, R10 ;  /* 0x00000004070a8825 */ /* 0x001fca00078e000a */
[----:B------:R-:W3:Y:S01]  /*02a0*/  @!P0 LDG.E R24, desc[UR8][R10.64] ;  /* 0x000000080a188981 */ /* 0x000ee2000c1e1900 */
[----:B------:R-:W-:-:S05]  /*02b0*/  VIADD R19, R19, 0x1 ;  /* 0x0000000113137836 */ /* 0x000fca0000000000 */
[----:B------:R-:W-:Y:S02]  /*02c0*/  ISETP.NE.AND P0, PT, R19, RZ, PT ;  /* 0x000000ff1300720c */ /* 0x000fe40003f05270 */
[----:B------:R-:W-:Y:S02]  /*02d0*/  IADD3 R18, PT, PT, R18, 0x10, RZ ;  /* 0x0000001012127810 */ /* 0x000fe40007ffe0ff */
[----:B------:R-:W-:Y:S02]  /*02e0*/  IADD3 R3, PT, PT, R3, 0x10, RZ ;  /* 0x0000001003037810 */ /* 0x000fe40007ffe0ff */
[----:B------:R-:W-:Y:S02]  /*02f0*/  IADD3 R2, PT, PT, R2, 0x10, RZ ;  /* 0x0000001002027810 */ /* 0x000fe40007ffe0ff */
[----:B------:R-:W-:Y:S01]  /*0300*/  LEA R7, R6, R7, 0x4 ;  /* 0x0000000706077211 */ /* 0x000fe200078e20ff */
[----:B--2---:R-:W-:Y:S04]  /*0310*/  STS [R20], R29 ;  /* 0x0000001d14007388 */ /* 0x004fe80000000800 */
[----:B---3--:R-:W-:Y:S01]  /*0320*/  STS [R21], R24 ;  /* 0x0000001815007388 */ /* 0x008fe20000000800 */
[----:B------:R-:W-:Y:S06]  /*0330*/  BAR.SYNC.DEFER_BLOCKING 0x0 ;  /* 0x0000000000007b1d */ /* 0x000fec0000010000 */
[----:B------:R-:W-:Y:S04]  /*0340*/  LDS R26, [R17] ;  /* 0x00000000111a7984 */ /* 0x000fe80000000800 */
[----:B------:R-:W0:Y:S04]  /*0350*/  LDS.128 R12, [R16] ;  /* 0x00000000100c7984 */ /* 0x000e280000000c00 */
[----:B------:R-:W1:Y:S04]  /*0360*/  LDS R28, [R17+0x40] ;  /* 0x00004000111c7984 */ /* 0x000e680000000800 */
[----:B------:R-:W2:Y:S04]  /*0370*/  LDS R27, [R17+0x80] ;  /* 0x00008000111b7984 */ /* 0x000ea80000000800 */
[----:B------:R-:W-:Y:S04]  /*0380*/  LDS.128 R8, [R16+0x10] ;  /* 0x0000100010087984 */ /* 0x000fe80000000c00 */
[----:B------:R-:W-:Y:S01]  /*0390*/  LDS R24, [R17+0x140] ;  /* 0x0001400011187984 */ /* 0x000fe20000000800 */
[----:B0-----:R-:W-:-:S03]  /*03a0*/  FFMA R26, R12, R26, R25 ;  /* 0x0000001a0c1a7223 */ /* 0x001fc60000000019 */
[----:B------:R-:W0:Y:S01]  /*03b0*/  LDS R12, [R17+0xc0] ;  /* 0x0000c000110c7984 */ /* 0x000e220000000800 */
[----:B-1----:R-:W-:-:S03]  /*03c0*/  FFMA R26, R28, R13, R26 ;  /* 0x0000000d1c1a7223 */ /* 0x002fc6000000001a */
[----:B------:R-:W1:Y:S04]  /*03d0*/  LDS R13, [R17+0x100] ;  /* 0x00010000110d7984 */ /* 0x000e680000000800 */
[----:B------:R-:W3:Y:S01]  /*03e0*/  LDS R25, [R17+0x180] ;  /* 0x0001800011197984 */ /* 0x000ee20000000800 */
[----:B--2---:R-:W-:-:S04]  /*03f0*/  FFMA R27, R27, R14, R26 ;  /* 0x0000000e1b1b7223 */ /* 0x004fc8000000001a */
[----:B0-----:R-:W-:Y:S02]  /*0400*/  FFMA R15, R12, R15, R27 ;  /* 0x0000000f0c0f7223 */ /* 0x001fe4000000001b */
[----:B------:R-:W-:Y:S02]  /*0410*/  LDS R27, [R17+0x200] ;  /* 0x00020000111b7984 */ /* 0x000fe40000000800 */
[----:B-1----:R-:W-:Y:S02]  /*0420*/  FFMA R13, R8, R13, R15 ;  /* 0x0000000d080d7223 */ /* 0x002fe4000000000f */
[----:B------:R-:W0:Y:S02]  /*0430*/  LDS R8, [R17+0x1c0] ;  /* 0x0001c00011087984 */ /* 0x000e240000000800 */
[----:B------:R-:W-:Y:S02]  /*0440*/  FFMA R26, R24, R9, R13 ;  /* 0x00000009181a7223 */ /* 0x000fe4000000000d */
[----:B------:R-:W1:Y:S04]  /*0450*/  LDS.128 R12, [R16+0x20] ;  /* 0x00002000100c7984 */ /* 0x000e680000000c00 */
[----:B------:R-:W2:Y:S01]  /*0460*/  LDS R24, [R17+0x240] ;  /* 0x0002400011187984 */ /* 0x000ea20000000800 */
[----:B---3--:R-:W-:-:S03]  /*0470*/  FFMA R9, R25, R10, R26 ;  /* 0x0000000a19097223 */ /* 0x008fc6000000001a */
[----:B------:R-:W3:Y:S01]  /*0480*/  LDS R25, [R17+0x280] ;  /* 0x0002800011197984 */ /* 0x000ee20000000800 */
[----:B0-----:R-:W-:-:S04]  /*0490*/  FFMA R9, R8, R11, R9 ;  /* 0x0000000b08097223 */ /* 0x001fc80000000009 */
[----:B-1----:R-:W-:Y:S02]  /*04a0*/  FFMA R9, R12, R27, R9 ;  /* 0x0000001b0c097223 */ /* 0x002fe40000000009 */
[----:B------:R-:W0:Y:S02]  /*04b0*/  LDS R12, [R17+0x2c0] ;  /* 0x0002c000110c7984 */ /* 0x000e240000000800 */
[----:B--2---:R-:W-:Y:S02]  /*04c0*/  FFMA R24, R24, R13, R9 ;  /* 0x0000000d18187223 */ /* 0x004fe40000000009 */
[----:B------:R-:W-:Y:S04]  /*04d0*/  LDS R13, [R17+0x300] ;  /* 0x00030000110d7984 */ /* 0x000fe80000000800 */
[----:B------:R-:W1:Y:S01]  /*04e0*/  LDS.128 R8, [R16+0x30] ;  /* 0x0000300010087984 */ /* 0x000e620000000c00 */
[----:B---3--:R-:W-:-:S03]  /*04f0*/  FFMA R25, R25, R14, R24 ;  /* 0x0000000e19197223 */ /* 0x008fc60000000018 */
[----:B------:R-:W2:Y:S04]  /*0500*/  LDS R27, [R17+0x340] ;  /* 0x00034000111b7984 */ /* 0x000ea80000000800 */
[----:B------:R-:W3:Y:S04]  /*0510*/  LDS R24, [R17+0x380] ;  /* 0x0003800011187984 */ /* 0x000ee80000000800 */
[----:B------:R-:W4:Y:S01]  /*0520*/  LDS R14, [R17+0x3c0] ;  /* 0x0003c000110e7984 */ /* 0x000f220000000800 */
[----:B0-----:R-:W-:-:S04]  /*0530*/  FFMA R15, R12, R15, R25 ;  /* 0x0000000f0c0f7223 */ /* 0x001fc80000000019 */
[----:B-1----:R-:W-:-:S04]  /*0540*/  FFMA R8, R8, R13, R15 ;  /* 0x0000000d08087223 */ /* 0x002fc8000000000f */
[----:B--2---:R-:W-:-:S04]  /*0550*/  FFMA R9, R27, R9, R8 ;  /* 0x000000091b097223 */ /* 0x004fc80000000008 */
[----:B---3--:R-:W-:-:S04]  /*0560*/  FFMA R9, R24, R10, R9 ;  /* 0x0000000a18097223 */ /* 0x008fc80000000009 */
[----:B----4-:R-:W-:Y:S01]  /*0570*/  FFMA R25, R14, R11, R9 ;  /* 0x0000000b0e197223 */ /* 0x010fe20000000009 */
[----:B------:R-:W-:Y:S06]  /*0580*/  BAR.SYNC.DEFER_BLOCKING 0x0 ;  /* 0x0000000000007b1d */ /* 0x000fec0000010000 */
[----:B------:R-:W-:Y:S05]  /*0590*/  @P0 BRA `(.L_x_1) ;  /* 0xfffffffc00140947 */ /* 0x000fea000383ffff */
.L_x_0:
[----:B------:R-:W-:-:S04]  /*05a0*/  VIMNMX R3, PT, PT, R5, R4, !PT ;  /* 0x0000000405037248 */ /* 0x000fc80007fe0100 */
[----:B------:R-:W-:-:S13]  /*05b0*/  ISETP.GE.AND P0, PT, R3, R6, PT ;  /* 0x000000060300720c */ /* 0x000fda0003f06270 */
[----:B------:R-:W-:Y:S05]  /*05c0*/  @P0 EXIT ;  /* 0x000000000000094d */ /* 0x000fea0003800000 */
[----:B------:R-:W0:Y:S01]  /*05d0*/  LDC.64 R2, c[0x0][0x390] ;  /* 0x0000e400ff027b82 */ /* 0x000e220000000a00 */
[----:B------:R-:W-:-:S04]  /*05e0*/  IMAD R5, R5, R6, R4 ;  /* 0x0000000605057224 */ /* 0x000fc800078e0204 */
[----:B0-----:R-:W-:-:S05]  /*05f0*/  IMAD.WIDE.U32 R2, R5, 0x4, R2 ;  /* 0x0000000405027825 */ /* 0x001fca00078e0002 */
[----:B------:R-:W-:Y:S01]  /*0600*/  STG.E desc[UR8][R2.64], R25 ;  /* 0x0000001902007986 */ /* 0x000fe2000c101908 */
[----:B------:R-:W-:Y:S05]  /*0610*/  EXIT ;  /* 0x000000000000794d */ /* 0x000fea0003800000 */
.L_x_2:
[----:B------:R-:W-:-:S00]  /*0620*/  BRA `(.L_x_2) ;  /* 0xfffffffc00fc7947 */ /* 0x000fc0000383ffff */
[----:B------:R-:W-:-:S00]  /*0630*/  NOP ;  /* 0x0000000000007918 */ /* 0x000fc00000000000 */
        /* <DEDUP_REMOVED lines=12> */
.L_x_10:


//--------------------- .text._Z21showBlockIndependencePi --------------------------
	.section	.text._Z21showBlockIndependencePi,"ax",@progbits
	.align	128
        .global         _Z21showBlockIndependencePi
        .type           _Z21showBlockIndependencePi,@function
        .size           _Z21showBlockIndependencePi,(.L_x_11 - _Z21showBlockIndependencePi)
        .other          _Z21showBlockIndependencePi,@"STO_CUDA_ENTRY STV_DEFAULT"
_Z21showBlockIndependencePi:
.text._Z21showBlockIndependencePi:
[----:B------:R-:W0:Y:S01]  /*0000*/  LDC R1, c[0x0][0x37c] ;  /* 0x0000df00ff017b82 */ /* 0x000e220000000800 */
[----:B------:R-:W1:Y:S01]  /*0010*/  S2R R9, SR_TID.X ;  /* 0x0000000000097919 */ /* 0x000e620000002100 */
[----:B------:R-:W2:Y:S01]  /*0020*/  LDCU UR4, c[0x0][0x2f8] ;  /* 0x00005f00ff0477ac */ /* 0x000ea20008000800 */
[----:B0-----:R-:W-:Y:S01]  /*0030*/  VIADD R1, R1, 0xfffffff0 ;  /* 0xfffffff001017836 */ /* 0x001fe20000000000 */
[----:B------:R-:W0:Y:S04]  /*0040*/  LDCU UR5, c[0x0][0x2fc] ;  /* 0x00005f80ff0577ac */ /* 0x000e280008000800 */
[----:B--2---:R-:W-:-:S05]  /*0050*/  IADD3 R6, P2, PT, R1, UR4, RZ ;  /* 0x0000000401067c10 */ /* 0x004fca000ff5e0ff */
[----:B0-----:R-:W-:Y:S01]  /*0060*/  IMAD.X R7, RZ, RZ, UR5, P2 ;  /* 0x00000005ff077e24 */ /* 0x001fe200090e06ff */
[C---:B-1----:R-:W-:Y:S02]  /*0070*/  ISETP.NE.AND P0, PT, R9.reuse, RZ, PT ;  /* 0x000000ff0900720c */ /* 0x042fe40003f05270 */
[----:B------:R-:W-:-:S11]  /*0080*/  ISETP.GT.U32.AND P1, PT, R9, 0x7, PT ;  /* 0x000000070900780c */ /* 0x000fd60003f24070 */
[----:B------:R-:W0:Y:S01]  /*0090*/  @!P0 S2R R3, SR_CgaCtaId ;  /* 0x0000000000038919 */ /* 0x000e220000008800 */
[----:B------:R-:W-:Y:S01]  /*00a0*/  @!P0 MOV R0, 0x400 ;  /* 0x0000040000008802 */ /* 0x000fe20000000f00 */
[----:B------:R-:W1:Y:S03]  /*00b0*/  @!P0 S2R R2, SR_CTAID.X ;  /* 0x0000000000028919 */ /* 0x000e660000002500 */
[----:B0-----:R-:W-:Y:S01]  /*00c0*/  @!P0 LEA R3, R3, R0, 0x18 ;  /* 0x0000000003038211 */ /* 0x001fe200078ec0ff */
[----:B-1----:R-:W-:-:S05]  /*00d0*/  @!P0 IMAD R0, R2, 0x3e8, RZ ;  /* 0x000003e802008824 */ /* 0x002fca00078e02ff */
[----:B------:R0:W-:Y:S01]  /*00e0*/  @!P0 STS [R3], R0 ;  /* 0x0000000003008388 */ /* 0x0001e20000000800 */
[----:B------:R-:W-:Y:S06]  /*00f0*/  BAR.SYNC.DEFER_BLOCKING 0x0 ;  /* 0x0000000000007b1d */ /* 0x000fec0000010000 */
[----:B------:R-:W-:Y:S05]  /*0100*/  @P1 EXIT ;  /* 0x000000000000194d */ /* 0x000fea0003800000 */
[----:B------:R-:W1:Y:S01]  /*0110*/  S2UR UR5, SR_CgaCtaId ;  /* 0x00000000000579c3 */ /* 0x000e620000008800 */
[----:B------:R-:W-:Y:S01]  /*0120*/  UMOV UR4, 0x400 ;  /* 0x0000040000047882 */ /* 0x000fe20000000000 */
[----:B------:R-:W2:Y:S01]  /*0130*/  S2R R8, SR_CTAID.X ;  /* 0x0000000000087919 */ /* 0x000ea20000002500 */
[----:B------:R-:W-:-:S06]  /*0140*/  MOV R2, 0x20 ;  /* 0x0000002000027802 */ /* 0x000fcc0000000f00 */
[----:B0-----:R-:W0:Y:S01]  /*0150*/  LDC.64 R2, c[0x4][R2] ;  /* 0x0100000002027b82 */ /* 0x001e220000000a00 */
[----:B-1----:R-:W-:-:S09]  /*0160*/  ULEA UR4, UR5, UR4, 0x18 ;  /* 0x0000000405047291 */ /* 0x002fd2000f8ec0ff */
[----:B------:R-:W1:Y:S02]  /*0170*/  LDS R0, [UR4] ;  /* 0x00000004ff007984 */ /* 0x000e640008000800 */
[----:B------:R-:W3:Y:S02]  /*0180*/  LDCU.64 UR4, c[0x4][0x18] ;  /* 0x01000300ff0477ac */ /* 0x000ee40008000a00 */
[----:B--2---:R2:W-:Y:S01]  /*0190*/  STL.64 [R1], R8 ;  /* 0x0000000801007387 */ /* 0x0045e20000100a00 */
[----:B---3--:R-:W-:Y:S02]  /*01a0*/  IMAD.U32 R4, RZ, RZ, UR4 ;  /* 0x00000004ff047e24 */ /* 0x008fe4000f8e00ff */
[----:B------:R-:W-:Y:S01]  /*01b0*/  IMAD.U32 R5, RZ, RZ, UR5 ;  /* 0x00000005ff057e24 */ /* 0x000fe2000f8e00ff */
[----:B01----:R2:W-:Y:S06]  /*01c0*/  STL [R1+0x8], R0 ;  /* 0x0000080001007387 */ /* 0x0035ec0000100800 */
[----:B------:R-:W-:-:S07]  /*01d0*/  LEPC R20, `(.L_x_3) ;  /* 0x000000001014794e */ /* 0x000fce0000000000 */
[----:B--2---:R-:W-:Y:S05]  /*01e0*/  CALL.ABS.NOINC R2 ;  /* 0x0000000002007343 */ /* 0x004fea0003c00000 */
.L_x_3:
[----:B------:R-:W-:Y:S05]  /*01f0*/  EXIT ;  /* 0x000000000000794d */ /* 0x000fea0003800000 */
.L_x_4:
        /* <DEDUP_REMOVED lines=16> */
.L_x_11:


//--------------------- .text._Z23demonstrateSharedMemoryPii --------------------------
	.section	.text._Z23demonstrateSharedMemoryPii,"ax",@progbits
	.align	128
        .global         _Z23demonstrateSharedMemoryPii
        .type           _Z23demonstrateSharedMemoryPii,@function
        .size           _Z23demonstrateSharedMemoryPii,(.L_x_9 - _Z23demonstrateSharedMemoryPii)
        .other          _Z23demonstrateSharedMemoryPii,@"STO_CUDA_ENTRY STV_DEFAULT"
_Z23demonstrateSharedMemoryPii:
.text._Z23demonstrateSharedMemoryPii:
[----:B------:R-:W0:Y:S01]  /*0000*/  LDC R1, c[0x0][0x37c] ;  /* 0x0000df00ff017b82 */ /* 0x000e220000000800 */
[----:B------:R-:W1:Y:S01]  /*0010*/  S2R R17, SR_TID.X ;  /* 0x0000000000117919 */ /* 0x000e620000002100 */
[----:B------:R-:W2:Y:S01]  /*0020*/  LDCU UR4, c[0x0][0x2f8] ;  /* 0x00005f00ff0477ac */ /* 0x000ea20008000800 */
[----:B0-----:R-:W-:Y:S01]  /*0030*/  VIADD R1, R1, 0xffffffe8 ;  /* 0xffffffe801017836 */ /* 0x001fe20000000000 */
[----:B------:R-:W0:Y:S01]  /*0040*/  S2R R16, SR_CTAID.X ;  /* 0x0000000000107919 */ /* 0x000e220000002500 */
[----:B------:R-:W3:Y:S03]  /*0050*/  LDCU UR5, c[0x0][0x2fc] ;  /* 0x00005f80ff0577ac */ /* 0x000ee60008000800 */
[----:B------:R-:W0:Y:S01]  /*0060*/  LDC R22, c[0x0][0x360] ;  /* 0x0000d800ff167b82 */ /* 0x000e220000000800 */
[----:B--2---:R-:W-:-:S05]  /*0070*/  IADD3 R18, P1, PT, R1, UR4, RZ ;  /* 0x0000000401127c10 */ /* 0x004fca000ff3e0ff */
[----:B---3--:R-:W-:Y:S01]  /*0080*/  IMAD.X R2, RZ, RZ, UR5, P1 ;  /* 0x00000005ff027e24 */ /* 0x008fe200088e06ff */
[----:B-1----:R-:W-:Y:S01]  /*0090*/  ISETP.NE.AND P0, PT, R17, RZ, PT ;  /* 0x000000ff1100720c */ /* 0x002fe20003f05270 */
[----:B0-----:R-:W-:-:S12]  /*00a0*/  IMAD R23, R16, R22, R17 ;  /* 0x0000001610177224 */ /* 0x001fd800078e0211 */
[----:B------:R-:W-:Y:S05]  /*00b0*/  @P0 BRA `(.L_x_5) ;  /* 0x0000000000380947 */ /* 0x000fea0003800000 */
[----:B------:R-:W0:Y:S01]  /*00c0*/  S2UR UR5, SR_CgaCtaId ;  /* 0x00000000000579c3 */ /* 0x000e220000008800 */
[----:B------:R-:W-:Y:S01]  /*00d0*/  UMOV UR4, 0x400 ;  /* 0x0000040000047882 */ /* 0x000fe20000000000 */
[----:B------:R-:W-:Y:S01]  /*00e0*/  MOV R0, 0x20 ;  /* 0x0000002000007802 */ /* 0x000fe20000000f00 */
[----:B------:R1:W-:Y:S01]  /*00f0*/  STL [R1], R16 ;  /* 0x0000001001007387 */ /* 0x0003e20000100800 */
[----:B------:R-:W2:Y:S01]  /*0100*/  LDCU.64 UR6, c[0x4][URZ] ;  /* 0x01000000ff0677ac */ /* 0x000ea20008000a00 */
[----:B------:R-:W-:Y:S02]  /*0110*/  IMAD.MOV.U32 R6, RZ, RZ, R18 ;  /* 0x000000ffff067224 */ /* 0x000fe400078e0012 */
[----:B------:R-:W-:Y:S01]  /*0120*/  IMAD.MOV.U32 R7, RZ, RZ, R2 ;  /* 0x000000ffff077224 */ /* 0x000fe200078e0002 */
[----:B------:R1:W3:Y:S01]  /*0130*/  LDC.64 R8, c[0x4][R0] ;  /* 0x0100000000087b82 */ /* 0x0002e20000000a00 */
[----:B--2---:R-:W-:Y:S01]  /*0140*/  IMAD.U32 R4, RZ, RZ, UR6 ;  /* 0x00000006ff047e24 */ /* 0x004fe2000f8e00ff */
[----:B0-----:R-:W-:Y:S01]  /*0150*/  ULEA UR4, UR5, UR4, 0x18 ;  /* 0x0000000405047291 */ /* 0x001fe2000f8ec0ff */
[----:B------:R-:W-:-:S08]  /*0160*/  IMAD.U32 R5, RZ, RZ, UR7 ;  /* 0x00000007ff057e24 */ /* 0x000fd0000f8e00ff */
[----:B-1----:R-:W-:Y:S03]  /*0170*/  STS [UR4+0x400], RZ ;  /* 0x000400ffff007988 */ /* 0x002fe60008000804 */
[----:B------:R-:W-:-:S07]  /*0180*/  LEPC R20, `(.L_x_5) ;  /* 0x000000001014794e */ /* 0x000fce0000000000 */
[----:B---3--:R-:W-:Y:S05]  /*0190*/  CALL.ABS.NOINC R8 ;  /* 0x0000000008007343 */ /* 0x008fea0003c00000 */
.L_x_5:
[----:B------:R-:W-:Y:S05]  /*01a0*/  WARPSYNC.ALL ;  /* 0x0000000000007948 */ /* 0x000fea0003800000 */
[----:B------:R-:W0:Y:S08]  /*01b0*/  S2UR UR5, SR_CgaCtaId ;  /* 0x00000000000579c3 */ /* 0x000e300000008800 */
[----:B------:R-:W-:Y:S01]  /*01c0*/  BAR.SYNC.DEFER_BLOCKING 0x0 ;  /* 0x0000000000007b1d */ /* 0x000fe20000010000 */
[----:B------:R-:W-:-:S05]  /*01d0*/  ISETP.GT.U32.AND P0, PT, R17, 0xff, PT ;  /* 0x000000ff1100780c */ /* 0x000fca0003f04070 */
[----:B------:R-:W-:-:S08]  /*01e0*/  UMOV UR4, 0x400 ;  /* 0x0000040000047882 */ /* 0x000fd00000000000 */
[----:B------:R-:W-:Y:S01]  /*01f0*/  @!P0 IMAD.SHL.U32 R0, R23, 0x2, RZ ;  /* 0x0000000217008824 */ /* 0x000fe200078e00ff */
[----:B0-----:R-:W-:Y:S01]  /*0200*/  ULEA UR36, UR5, UR4, 0x18 ;  /* 0x0000000405247291 */ /* 0x001fe2000f8ec0ff */
[----:B------:R-:W0:Y:S05]  /*0210*/  LDCU UR4, c[0x0][0x388] ;  /* 0x00007100ff0477ac */ /* 0x000e2a0008000800 */
[----:B------:R-:W-:-:S05]  /*0220*/  LEA R19, R17, UR36, 0x2 ;  /* 0x0000002411137c11 */ /* 0x000fca000f8e10ff */
[----:B------:R1:W-:Y:S01]  /*0230*/  @!P0 STS [R19], R0 ;  /* 0x0000000013008388 */ /* 0x0003e20000000800 */
[----:B------:R-:W-:Y:S01]  /*0240*/  BAR.SYNC.DEFER_BLOCKING 0x0 ;  /* 0x0000000000007b1d */ /* 0x000fe20000010000 */
[----:B0-----:R-:W-:-:S04]  /*0250*/  ISETP.GE.AND P0, PT, R23, UR4, PT ;  /* 0x0000000417007c0c */ /* 0x001fc8000bf06270 */
[----:B------:R-:W-:-:S13]  /*0260*/  ISETP.GT.U32.OR P0, PT, R17, 0xf, P0 ;  /* 0x0000000f1100780c */ /* 0x000fda0000704470 */
[----:B-1----:R-:W-:Y:S05]  /*0270*/  @P0 BRA `(.L_x_6) ;  /* 0x0000000000500947 */ /* 0x002fea0003800000 */
[----:B------:R-:W-:Y:S02]  /*0280*/  IADD3 R0, PT, PT, R17, 0x1, RZ ;  /* 0x0000000111007810 */ /* 0x000fe40007ffe0ff */
[----:B------:R-:W-:Y:S02]  /*0290*/  LOP3.LUT R3, R22, 0xffff, RZ, 0xc0, !PT ;  /* 0x0000ffff16037812 */ /* 0x000fe400078ec0ff */
[----:B------:R-:W-:Y:S02]  /*02a0*/  LOP3.LUT R0, R0, 0xffff, RZ, 0xc0, !PT ;  /* 0x0000ffff00007812 */ /* 0x000fe400078ec0ff */
[----:B------:R-:W-:-:S07]  /*02b0*/  MOV R9, 0x2d0 ;  /* 0x000002d000097802 */ /* 0x000fce0000000f00 */
[----:B------:R-:W-:Y:S05]  /*02c0*/  CALL.REL.NOINC `($__internal_0_$__cuda_sm20_rem_u16) ;  /* 0x0000000000c47944 */ /* 0x000fea0003c00000 */
[----:B------:R-:W-:Y:S01]  /*02d0*/  LOP3.LUT R8, R8, 0xffff, RZ, 0xc0, !PT ;  /* 0x0000ffff08087812 */ /* 0x000fe200078ec0ff */
[----:B------:R-:W-:Y:S01]  /*02e0*/  STL.64 [R1], R16 ;  /* 0x0000001001007387 */ /* 0x000fe20000100a00 */
[----:B------:R-:W-:Y:S01]  /*02f0*/  MOV R0, 0x20 ;  /* 0x0000002000007802 */ /* 0x000fe20000000f00 */
[----:B------:R-:W0:Y:S01]  /*0300*/  LDCU.64 UR4, c[0x4][0x8] ;  /* 0x01000100ff0477ac */ /* 0x000e220008000a00 */
[----:B------:R-:W-:Y:S01]  /*0310*/  LEA R9, R8, UR36, 0x2 ;  /* 0x0000002408097c11 */ /* 0x000fe2000f8e10ff */
[----:B------:R-:W-:Y:S01]  /*0320*/  STL [R1+0x10], R8 ;  /* 0x0000100801007387 */ /* 0x000fe20000100800 */
[----:B------:R1:W2:Y:S01]  /*0330*/  LDC.64 R10, c[0x4][R0] ;  /* 0x01000000000a7b82 */ /* 0x0002a20000000a00 */
[----:B------:R-:W-:Y:S02]  /*0340*/  IMAD.MOV.U32 R6, RZ, RZ, R18 ;  /* 0x000000ffff067224 */ /* 0x000fe400078e0012 */
[----:B------:R-:W-:Y:S01]  /*0350*/  IMAD.MOV.U32 R7, RZ, RZ, R2 ;  /* 0x000000ffff077224 */ /* 0x000fe200078e0002 */
[----:B------:R-:W3:Y:S01]  /*0360*/  LDS R9, [R9] ;  /* 0x0000000009097984 */ /* 0x000ee20000000800 */
[----:B0-----:R-:W-:-:S02]  /*0370*/  IMAD.U32 R4, RZ, RZ, UR4 ;  /* 0x00000004ff047e24 */ /* 0x001fc4000f8e00ff */
[----:B------:R-:W-:Y:S01]  /*0380*/  IMAD.U32 R5, RZ, RZ, UR5 ;  /* 0x00000005ff057e24 */ /* 0x000fe2000f8e00ff */
[----:B---3--:R1:W-:Y:S06]  /*0390*/  STL.64 [R1+0x8], R8 ;  /* 0x0000080801007387 */ /* 0x0083ec0000100a00 */
[----:B------:R-:W-:-:S07]  /*03a0*/  LEPC R20, `(.L_x_6) ;  /* 0x000000001014794e */ /* 0x000fce0000000000 */
[----:B-12---:R-:W-:Y:S05]  /*03b0*/  CALL.ABS.NOINC R10 ;  /* 0x000000000a007343 */ /* 0x006fea0003c00000 */
.L_x_6:
[----:B------:R-:W-:Y:S05]  /*03c0*/  WARPSYNC.ALL ;  /* 0x0000000000007948 */ /* 0x000fea0003800000 */
[----:B------:R-:W-:Y:S01]  /*03d0*/  ISETP.NE.AND P1, PT, R17, RZ, PT ;  /* 0x000000ff1100720c */ /* 0x000fe20003f25270 */
[----:B------:R-:W-:Y:S08]  /*03e0*/  BAR.SYNC.DEFER_BLOCKING 0x0 ;  /* 0x0000000000007b1d */ /* 0x000ff00000010000 */
[----:B------:R-:W0:Y:S01]  /*03f0*/  S2UR UR6, SR_CgaCtaId ;  /* 0x00000000000679c3 */ /* 0x000e220000008800 */
[----:B------:R-:W-:Y:S01]  /*0400*/  VOTEU.ANY UR4, UPT, PT ;  /* 0x0000000000047886 */ /* 0x000fe200038e0100 */
[----:B------:R-:W1:Y:S01]  /*0410*/  S2R R0, SR_LANEID ;  /* 0x0000000000007919 */ /* 0x000e620000000000 */
[----:B------:R-:W-:Y:S01]  /*0420*/  UFLO.U32 UR4, UR4 ;  /* 0x00000004000472bd */ /* 0x000fe200080e0000 */
[----:B------:R-:W-:Y:S01]  /*0430*/  UMOV UR5, 0x400 ;  /* 0x0000040000057882 */ /* 0x000fe20000000000 */
[----:B------:R-:W2:Y:S04]  /*0440*/  LDS R19, [R19] ;  /* 0x0000000013137984 */ /* 0x000ea80000000800 */
[----:B-1----:R-:W-:Y:S01]  /*0450*/  ISETP.EQ.U32.AND P0, PT, R0, UR4, PT ;  /* 0x0000000400007c0c */ /* 0x002fe2000bf02070 */
[----:B------:R-:W-:-:S04]  /*0460*/  UIADD3 UR4, UPT, UPT, UR5, 0x400, URZ ;  /* 0x0000040005047890 */ /* 0x000fc8000fffe0ff */
[----:B0-----:R-:W-:Y:S01]  /*0470*/  ULEA UR4, UR6, UR4, 0x18 ;  /* 0x0000000406047291 */ /* 0x001fe2000f8ec0ff */
[----:B--2---:R-:W0:Y:S02]  /*0480*/  REDUX.SUM UR7, R19 ;  /* 0x00000000130773c4 */ /* 0x004e24000000c000 */
[----:B0-----:R-:W-:-:S06]  /*0490*/  IMAD.U32 R0, RZ, RZ, UR7 ;  /* 0x00000007ff007e24 */ /* 0x001fcc000f8e00ff */
[----:B------:R0:W-:Y:S01]  /*04a0*/  @P0 ATOMS.ADD RZ, [UR4], R0 ;  /* 0x00000000ffff098c */ /* 0x0001e20008000004 */
[----:B------:R-:W-:Y:S06]  /*04b0*/  BAR.SYNC.DEFER_BLOCKING 0x0 ;  /* 0x0000000000007b1d */ /* 0x000fec0000010000 */
[----:B------:R-:W-:Y:S05]  /*04c0*/  @P1 EXIT ;  /* 0x000000000000194d */ /* 0x000fea0003800000 */
[----:B------:R-:W-:Y:S01]  /*04d0*/  ULEA UR5, UR6, UR5, 0x18 ;  /* 0x0000000506057291 */ /* 0x000fe2000f8ec0ff */
[----:B------:R-:W1:Y:S01]  /*04e0*/  LDC.64 R8, c[0x0][0x380] ;  /* 0x0000e000ff087b82 */ /* 0x000e620000000a00 */
[----:B0-----:R-:W-:Y:S01]  /*04f0*/  MOV R0, 0x20 ;  /* 0x0000002000007802 */ /* 0x001fe20000000f00 */
[----:B------:R-:W0:Y:S01]  /*0500*/  LDCU.64 UR6, c[0x4][0x10] ;  /* 0x01000200ff0677ac */ /* 0x000e220008000a00 */
[----:B------:R-:W-:Y:S02]  /*0510*/  IMAD.MOV.U32 R6, RZ, RZ, R18 ;  /* 0x000000ffff067224 */ /* 0x000fe400078e0012 */
[----:B------:R-:W-:-:S03]  /*0520*/  IMAD.MOV.U32 R7, RZ, RZ, R2 ;  /* 0x000000ffff077224 */ /* 0x000fc600078e0002 */
[----:B------:R-:W2:Y:S01]  /*0530*/  LDS R17, [UR5+0x400] ;  /* 0x00040005ff117984 */ /* 0x000ea20008000800 */
[----:B------:R3:W4:Y:S01]  /*0540*/  LDC.64 R10, c[0x4][R0] ;  /* 0x01000000000a7b82 */ /* 0x0007220000000a00 */
[----:B------:R-:W2:Y:S01]  /*0550*/  LDCU.64 UR4, c[0x0][0x358] ;  /* 0x00006b00ff0477ac */ /* 0x000ea20008000a00 */
[----:B0-----:R-:W-:Y:S01]  /*0560*/  MOV R4, UR6 ;  /* 0x0000000600047c02 */ /* 0x001fe20008000f00 */
[----:B------:R-:W-:Y:S02]  /*0570*/  IMAD.U32 R5, RZ, RZ, UR7 ;  /* 0x00000007ff057e24 */ /* 0x000fe4000f8e00ff */
[----:B-1----:R-:W-:-:S05]  /*0580*/  IMAD.WIDE.U32 R8, R16, 0x4, R8 ;  /* 0x0000000410087825 */ /* 0x002fca00078e0008 */
[----:B--2---:R3:W-:Y:S04]  /*0590*/  STG.E desc[UR4][R8.64], R17 ;  /* 0x0000001108007986 */ /* 0x0047e8000c101904 */
[----:B----4-:R3:W-:Y:S02]  /*05a0*/  STL.64 [R1], R16 ;  /* 0x0000001001007387 */ /* 0x0107e40000100a00 */
[----:B------:R-:W-:-:S07]  /*05b0*/  LEPC R20, `(.L_x_7) ;  /* 0x000000001014794e */ /* 0x000fce0000000000 */
[----:B---3--:R-:W-:Y:S05]  /*05c0*/  CALL.ABS.NOINC R10 ;  /* 0x000000000a007343 */ /* 0x008fea0003c00000 */
.L_x_7:
[----:B------:R-:W-:Y:S05]  /*05d0*/  EXIT ;  /* 0x000000000000794d */ /* 0x000fea0003800000 */
        .weak           $__internal_0_$__cuda_sm20_rem_u16
        .type           $__internal_0_$__cuda_sm20_rem_u16,@function
        .size           $__internal_0_$__cuda_sm20_rem_u16,(.L_x_9 - $__internal_0_$__cuda_sm20_rem_u16)
$__internal_0_$__cuda_sm20_rem_u16:
[----:B------:R-:W0:Y:S01]  /*05e0*/  I2F.U16 R4, R3 ;  /* 0x0000000300047306 */ /* 0x000e220000101000 */
[----:B------:R-:W-:Y:S01]  /*05f0*/  IMAD.MOV.U32 R5, RZ, RZ, 0x4b800000 ;  /* 0x4b800000ff057424 */ /* 0x000fe200078e00ff */
[C---:B0-----:R-:W-:Y:S02]  /*0600*/  FSETP.GEU.AND P1, PT, |R4|.reuse, 1.175494350822287508e-38, PT ;  /* 0x008000000400780b */ /* 0x041fe40003f2e200 */
[----:B------:R-:W-:Y:S02]  /*0610*/  FSETP.GT.AND P0, PT, |R4|, 8.50705917302346158658e+37, PT ;  /* 0x7e8000000400780b */ /* 0x000fe40003f04200 */
[----:B------:R-:W-:-:S04]  /*0620*/  FSEL R5, R5, 1, !P1 ;  /* 0x3f80000005057808 */ /* 0x000fc80004800000 */
[----:B------:R-:W-:Y:S02]  /*0630*/  FSEL R5, R5, 0.25, !P0 ;  /* 0x3e80000005057808 */ /* 0x000fe40004000000 */
[----:B------:R-:W-:-:S03]  /*0640*/  ISETP.NE.U32.AND P0, PT, R3, RZ, PT ;  /* 0x000000ff0300720c */ /* 0x000fc60003f05070 */
[----:B------:R-:W-:Y:S02]  /*0650*/  FMUL R6, R4, R5 ;  /* 0x0000000504067220 */ /* 0x000fe40000400000 */
[----:B------:R-:W-:Y:S08]  /*0660*/  I2F.U16.RZ R4, R0 ;  /* 0x0000000000047306 */ /* 0x000ff0000010d000 */
[----:B------:R-:W0:Y:S02]  /*0670*/  MUFU.RCP R6, R6 ;  /* 0x0000000600067308 */ /* 0x000e240000001000 */
[----:B0-----:R-:W-:-:S04]  /*0680*/  FMUL R5, R5, R6 ;  /* 0x0000000605057220 */ /* 0x001fc80000400000 */
[----:B------:R-:W-:-:S04]  /*0690*/  VIADD R5, R5, 0x2 ;  /* 0x0000000205057836 */ /* 0x000fc80000000000 */
[----:B------:R-:W-:Y:S01]  /*06a0*/  FMUL.RZ R7, R4, R5 ;  /* 0x0000000504077220 */ /* 0x000fe2000040c000 */
[----:B------:R-:W-:-:S05]  /*06b0*/  IMAD.MOV.U32 R5, RZ, RZ, 0x0 ;  /* 0x00000000ff057424 */ /* 0x000fca00078e00ff */
[----:B------:R-:W0:Y:S02]  /*06c0*/  F2I.U32.TRUNC.NTZ R7, R7 ;  /* 0x0000000700077305 */ /* 0x000e24000020f000 */
[----:B0-----:R-:W-:-:S04]  /*06d0*/  LOP3.LUT R4, R7, 0xffff, RZ, 0xc0, !PT ;  /* 0x0000ffff07047812 */ /* 0x001fc800078ec0ff */
[----:B------:R-:W-:-:S05]  /*06e0*/  IADD3 R4, PT, PT, -R4, RZ, RZ ;  /* 0x000000ff04047210 */ /* 0x000fca0007ffe1ff */
[----:B------:R-:W-:Y:S02]  /*06f0*/  IMAD R8, R3, R4, R0 ;  /* 0x0000000403087224 */ /* 0x000fe400078e0200 */
[----:B------:R-:W-:Y:S02]  /*0700*/  IMAD.MOV.U32 R4, RZ, RZ, R9 ;  /* 0x000000ffff047224 */ /* 0x000fe400078e0009 */
[----:B------:R-:W-:Y:S02]  /*0710*/  @!P0 IMAD.MOV.U32 R8, RZ, RZ, -0x1 ;  /* 0xffffffffff088424 */ /* 0x000fe400078e00ff */
[----:B------:R-:W-:Y:S05]  /*0720*/  RET.REL.NODEC R4 `(_Z23demonstrateSharedMemoryPii) ;  /* 0xfffffff804347950 */ /* 0x000fea0003c3ffff */
.L_x_8:
        /* <DEDUP_REMOVED lines=13> */
.L_x_9:


//--------------------- .nv.global.init           --------------------------
	.section	.nv.global.init,"aw",@progbits
.nv.global.init:
	.type		$str$2,@object
	.size		$str$2,($str$3 - $str$2)
$str$2:
        /*0000*/ 	.byte	0x42, 0x6c, 0x6f, 0x63, 0x6b, 0x20, 0x25, 0x64, 0x3a, 0x20, 0x46, 0x69, 0x6e, 0x61, 0x6c, 0x20
        /*0010*/ 	.byte	0x73, 0x75, 0x6d, 0x20, 0x3d, 0x20, 0x25, 0x64, 0x20, 0x28, 0x63, 0x6f, 0x6d, 0x70, 0x75, 0x74
        /*0020*/ 	.byte	0x65, 0x64, 0x20, 0x63, 0x6f, 0x6f, 0x70, 0x65, 0x72, 0x61, 0x74, 0x69, 0x76, 0x65, 0x6c, 0x79
        /*0030*/ 	.byte	0x29, 0x0a, 0x00
	.type		$str$3,@object
	.size		$str$3,($str - $str$3)
$str$3:
        /*0033*/ 	.byte	0x42, 0x6c, 0x6f, 0x63, 0x6b, 0x20, 0x25, 0x64, 0x2c, 0x20, 0x54, 0x68, 0x72, 0x65, 0x61, 0x64
        /*0043*/ 	.byte	0x20, 0x25, 0x64, 0x3a, 0x20, 0x4f, 0x75, 0x72, 0x20, 0x62, 0x6c, 0x6f, 0x63, 0x6b, 0x27, 0x73
        /*0053*/ 	.byte	0x20, 0x73, 0x68, 0x61, 0x72, 0x65, 0x64, 0x20, 0x73, 0x74, 0x6f, 0x72, 0x61, 0x67, 0x65, 0x20
        /*0063*/ 	.byte	0x3d, 0x20, 0x25, 0x64, 0x0a, 0x00
	.type		$str,@object
	.size		$str,($str$1 - $str)
$str:
        /*0069*/ 	.byte	0x42, 0x6c, 0x6f, 0x63, 0x6b, 0x20, 0x25, 0x64, 0x3a, 0x20, 0x49, 0x6e, 0x69, 0x74, 0x69, 0x61
        /*0079*/ 	.byte	0x6c, 0x69, 0x7a, 0x69, 0x6e, 0x67, 0x20, 0x73, 0x68, 0x61, 0x72, 0x65, 0x64, 0x20, 0x6d, 0x65
        /*0089*/ 	.byte	0x6d, 0x6f, 0x72, 0x79, 0x20, 0x28, 0x64, 0x6f, 0x6e, 0x65, 0x20, 0x62, 0x79, 0x20, 0x74, 0x68
        /*0099*/ 	.byte	0x72, 0x65, 0x61, 0x64, 0x20, 0x30, 0x29, 0x0a, 0x00
	.type		$str$1,@object
	.size		$str$1,(.L_1 - $str$1)
$str$1:
        /*00a2*/ 	.byte	0x42, 0x6c, 0x6f, 0x63, 0x6b, 0x20, 0x25, 0x64, 0x2c, 0x20, 0x54, 0x68, 0x72, 0x65, 0x61, 0x64
        /*00b2*/ 	.byte	0x20, 0x25, 0x64, 0x3a, 0x20, 0x49, 0x20, 0x63, 0x61, 0x6e, 0x20, 0x73, 0x65, 0x65, 0x20, 0x73
        /*00c2*/ 	.byte	0x68, 0x61, 0x72, 0x65, 0x64, 0x5f, 0x64, 0x61, 0x74, 0x61, 0x5b, 0x25, 0x64, 0x5d, 0x20, 0x3d
        /*00d2*/ 	.byte	0x20, 0x25, 0x64, 0x20, 0x28, 0x77, 0x72, 0x69, 0x74, 0x74, 0x65, 0x6e, 0x20, 0x62, 0x79, 0x20
        /*00e2*/ 	.byte	0x74, 0x68, 0x72, 0x65, 0x61, 0x64, 0x20, 0x25, 0x64, 0x29, 0x0a, 0x00
.L_1:


//--------------------- .nv.shared._Z20matrixMultiplySharedPfS_S_i --------------------------
	.section	.nv.shared._Z20matrixMultiplySharedPfS_S_i,"aw",@nobits
	.sectionflags	@""
	.align	4
.nv.shared._Z20matrixMultiplySharedPfS_S_i:
	.zero		3072


//--------------------- .nv.shared.reserved.0     --------------------------
	.section	.nv.shared.reserved.0,"aw",@nobits
	.weak		__nv_reservedSMEM_offset_0_alias
	.size		__nv_reservedSMEM_offset_0_alias, 0, 64
	.other		__nv_reservedSMEM_offset_0_alias,@"STO_CUDA_RESERVED_SHARED STV_DEFAULT"
__nv_reservedSMEM_offset_0_alias:
	.zero		0
	.zero		64


//--------------------- .nv.shared._Z21showBlockIndependencePi --------------------------
	.section	.nv.shared._Z21showBlockIndependencePi,"aw",@nobits
	.sectionflags	@""
	.align	4
.nv.shared._Z21showBlockIndependencePi:
	.zero		1028


//--------------------- .nv.shared._Z23demonstrateSharedMemoryPii --------------------------
	.section	.nv.shared._Z23demonstrateSharedMemoryPii,"aw",@nobits
	.sectionflags	@""
	.align	4
.nv.shared._Z23demonstrateSharedMemoryPii:
	.zero		2052


//--------------------- .nv.constant0._Z20matrixMultiplySharedPfS_S_i --------------------------
	.section	.nv.constant0._Z20matrixMultiplySharedPfS_S_i,"a",@progbits
	.sectionflags	@""
	.align	4
.nv.constant0._Z20matrixMultiplySharedPfS_S_i:
	.zero		924


//--------------------- .nv.constant0._Z21showBlockIndependencePi --------------------------
	.section	.nv.constant0._Z21showBlockIndependencePi,"a",@progbits
	.sectionflags	@""
	.align	4
.nv.constant0._Z21showBlockIndependencePi:
	.zero		904


//--------------------- .nv.constant0._Z23demonstrateSharedMemoryPii --------------------------
	.section	.nv.constant0._Z23demonstrateSharedMemoryPii,"a",@progbits
	.sectionflags	@""
	.align	4
.nv.constant0._Z23demonstrateSharedMemoryPii:
	.zero		908


//--------------------- SYMBOLS --------------------------

	.type		.nv.reservedSmem.offset0,@object
	.size		.nv.reservedSmem.offset0,0x4
	.type		.nv.reservedSmem.cap,@object
	.size		.nv.reservedSmem.cap,0x4
	.type		vprintf,@function
